//
// Generated by NVIDIA NVVM Compiler
//
// Compiler Build ID: CL-36424714
// Cuda compilation tools, release 13.0, V13.0.88
// Based on NVVM 20.0.0
//

.version 9.0
.target sm_100
.address_size 64

	// .globl	_Z10AddVectorsPKfS0_Pfi
.extern .func  (.param .b32 func_retval0) vprintf
(
	.param .b64 vprintf_param_0,
	.param .b64 vprintf_param_1
)
;
.global .align 1 .b8 $str[34] = {78, 32, 61, 32, 37, 100, 44, 32, 38, 78, 32, 61, 32, 37, 112, 44, 32, 105, 32, 61, 32, 37, 100, 44, 32, 38, 105, 32, 61, 32, 37, 112, 10};

.visible .entry _Z10AddVectorsPKfS0_Pfi(
	.param .u64 .ptr .align 1 _Z10AddVectorsPKfS0_Pfi_param_0,
	.param .u64 .ptr .align 1 _Z10AddVectorsPKfS0_Pfi_param_1,
	.param .u64 .ptr .align 1 _Z10AddVectorsPKfS0_Pfi_param_2,
	.param .u32 _Z10AddVectorsPKfS0_Pfi_param_3
)
{
	.local .align 16 .b8 	__local_depot0[48];
	.reg .b64 	%SP;
	.reg .b64 	%SPL;
	.reg .pred 	%p<2>;
	.reg .b32 	%r<8>;
	.reg .b32 	%f<4>;
	.reg .b64 	%rd<21>;

	mov.u64 	%SPL, __local_depot0;
	cvta.local.u64 	%SP, %SPL;
	ld.param.u64 	%rd1, [_Z10AddVectorsPKfS0_Pfi_param_0];
	ld.param.u64 	%rd2, [_Z10AddVectorsPKfS0_Pfi_param_1];
	ld.param.u64 	%rd3, [_Z10AddVectorsPKfS0_Pfi_param_2];
	ld.param.u32 	%r2, [_Z10AddVectorsPKfS0_Pfi_param_3];
	add.u64 	%rd4, %SP, 0;
	add.u64 	%rd5, %SPL, 0;
	add.u64 	%rd6, %SP, 4;
	add.u64 	%rd7, %SPL, 4;
	st.local.u32 	[%rd5], %r2;
	mov.u32 	%r3, %ntid.x;
	mov.u32 	%r4, %ctaid.x;
	mov.u32 	%r5, %tid.x;
	mad.lo.s32 	%r1, %r3, %r4, %r5;
	st.local.u32 	[%rd7], %r1;
	setp.ge.s32 	%p1, %r1, %r2;
	@%p1 bra 	$L__BB0_2;
	cvta.to.global.u64 	%rd8, %rd1;
	cvta.to.global.u64 	%rd9, %rd2;
	cvta.to.global.u64 	%rd10, %rd3;
	mul.wide.s32 	%rd11, %r1, 4;
	add.s64 	%rd12, %rd8, %rd11;
	ld.global.f32 	%f1, [%rd12];
	add.s64 	%rd13, %rd9, %rd11;
	ld.global.f32 	%f2, [%rd13];
	add.f32 	%f3, %f1, %f2;
	add.s64 	%rd14, %rd10, %rd11;
	st.global.f32 	[%rd14], %f3;
$L__BB0_2:
	add.u64 	%rd15, %SP, 16;
	add.u64 	%rd16, %SPL, 16;
	st.local.u32 	[%rd16], %r2;
	st.local.u64 	[%rd16+8], %rd4;
	st.local.u32 	[%rd16+16], %r1;
	st.local.u64 	[%rd16+24], %rd6;
	mov.u64 	%rd19, $str;
	cvta.global.u64 	%rd20, %rd19;
	{ // callseq 0, 0
	.param .b64 param0;
	st.param.b64 	[param0], %rd20;
	.param .b64 param1;
	st.param.b64 	[param1], %rd15;
	.param .b32 retval0;
	call.uni (retval0), 
	vprintf, 
	(
	param0, 
	param1
	);
	ld.param.b32 	%r6, [retval0];
	} // callseq 0
	ret;

}


// ===== COMPILED SASS (sm_100) =====

	.target	sm_100

	.elftype	@"ET_EXEC"


//--------------------- .note.nv.tkinfo           --------------------------
	.section	.note.nv.tkinfo,"",@"SHT_NOTE"
	.sectionflags	@"SHF_NOTE_NV_TKINFO"
	.tkinfo
        /*0018*/ 	.word	0x00000002
        /*0030*/ 	.string	""
        /*0030*/ 	.string	"ptxas"
        /*0030*/ 	.string	"Cuda compilation tools, release 13.0, V13.0.88"
        /*0030*/ 	.string	"Build cuda_13.0.r13.0/compiler.36424714_0"
        /*0030*/ 	.string	"-arch sm_100 -m 64 "



//--------------------- .note.nv.cuinfo           --------------------------
	.section	.note.nv.cuinfo,"",@"SHT_NOTE"
	.sectionflags	@"SHF_NOTE_NV_CUINFO"
        /*0018*/ 	.short	0x0002
        /*001a*/ 	.short	0x0064
        /*001c*/ 	.short	0x0082
	.zero		2


//--------------------- .nv.info                  --------------------------
	.section	.nv.info,"",@"SHT_CUDA_INFO"
	.align	4


	//----- nvinfo : EIATTR_REGCOUNT
	.align		4
        /*0000*/ 	.byte	0x04, 0x2f
        /*0002*/ 	.short	(.L_2 - .L_1)
	.align		4
.L_1:
        /*0004*/ 	.word	index@(_Z10AddVectorsPKfS0_Pfi)
        /*0008*/ 	.word	0x00000018


	//----- nvinfo : EIATTR_FRAME_SIZE
	.align		4
.L_2:
        /*000c*/ 	.byte	0x04, 0x11
        /*000e*/ 	.short	(.L_4 - .L_3)
	.align		4
.L_3:
        /*0010*/ 	.word	index@(_Z10AddVectorsPKfS0_Pfi)
        /*0014*/ 	.word	0x00000030


	//----- nvinfo : EIATTR_MIN_STACK_SIZE
	.align		4
.L_4:
        /*0018*/ 	.byte	0x04, 0x12
        /*001a*/ 	.short	(.L_6 - .L_5)
	.align		4
.L_5:
        /*001c*/ 	.word	index@(_Z10AddVectorsPKfS0_Pfi)
        /*0020*/ 	.word	0x00000030
.L_6:


//--------------------- .nv.compat                --------------------------
	.section	.nv.compat,"",@"SHT_CUDA_COMPAT_INFO"
	.align	4
        /*0000*/ 	.byte	0x02, 0x09, 0x00, 0x00, 0x02, 0x02, 0x01, 0x00, 0x02, 0x05, 0x05, 0x00, 0x03, 0x07, 0x01, 0x01
        /*0010*/ 	.byte	0x02, 0x03, 0x00, 0x00, 0x02, 0x06, 0x01, 0x00, 0x04, 0x0b, 0x08, 0x00, 0x09, 0x00, 0x00, 0x00
        /*0020*/ 	.byte	0x00, 0x00, 0x00, 0x00


//--------------------- .nv.info._Z10AddVectorsPKfS0_Pfi --------------------------
	.section	.nv.info._Z10AddVectorsPKfS0_Pfi,"",@"SHT_CUDA_INFO"
	.sectionflags	@""
	.align	4


	//----- nvinfo : EIATTR_CUDA_API_VERSION
	.align		4
        /*0000*/ 	.byte	0x04, 0x37
        /*0002*/ 	.short	(.L_8 - .L_7)
.L_7:
        /*0004*/ 	.word	0x00000082


	//----- nvinfo : EIATTR_KPARAM_INFO
	.align		4
.L_8:
        /*0008*/ 	.byte	0x04, 0x17
        /*000a*/ 	.short	(.L_10 - .L_9)
.L_9:
        /*000c*/ 	.word	0x00000000
        /*0010*/ 	.short	0x0003
        /*0012*/ 	.short	0x0018
        /*0014*/ 	.byte	0x00, 0xf0, 0x11, 0x00


	//----- nvinfo : EIATTR_KPARAM_INFO
	.align		4
.L_10:
        /*0018*/ 	.byte	0x04, 0x17
        /*001a*/ 	.short	(.L_12 - .L_11)
.L_11:
        /*001c*/ 	.word	0x00000000
        /*0020*/ 	.short	0x0002
        /*0022*/ 	.short	0x0010
        /*0024*/ 	.byte	0x00, 0xf5, 0x21, 0x00


	//----- nvinfo : EIATTR_KPARAM_INFO
	.align		4
.L_12:
        /*0028*/ 	.byte	0x04, 0x17
        /*002a*/ 	.short	(.L_14 - .L_13)
.L_13:
        /*002c*/ 	.word	0x00000000
        /*0030*/ 	.short	0x0001
        /*0032*/ 	.short	0x0008
        /*0034*/ 	.byte	0x00, 0xf5, 0x21, 0x00


	//----- nvinfo : EIATTR_KPARAM_INFO
	.align		4
.L_14:
        /*0038*/ 	.byte	0x04, 0x17
        /*003a*/ 	.short	(.L_16 - .L_15)
.L_15:
        /*003c*/ 	.word	0x00000000
        /*0040*/ 	.short	0x0000
        /*0042*/ 	.short	0x0000
        /*0044*/ 	.byte	0x00, 0xf5, 0x21, 0x00


	//----- nvinfo : EIATTR_SPARSE_MMA_MASK
	.align		4
.L_16:
        /*0048*/ 	.byte	0x03, 0x50
        /*004a*/ 	.short	0x0000


	//----- nvinfo : EIATTR_MAXREG_COUNT
	.align		4
        /*004c*/ 	.byte	0x03, 0x1b
        /*004e*/ 	.short	0x00ff


	//----- nvinfo : EIATTR_EXTERNS
	.align		4
        /*0050*/ 	.byte	0x04, 0x0f
        /*0052*/ 	.short	(.L_18 - .L_17)


	//   ....[0]....
	.align		4
.L_17:
        /*0054*/ 	.word	index@(vprintf)


	//----- nvinfo : EIATTR_MERCURY_ISA_VERSION
	.align		4
.L_18:
        /*0058*/ 	.byte	0x03, 0x5f
        /*005a*/ 	.short	0x0101


	//----- nvinfo : EIATTR_VRC_CTA_INIT_COUNT
	.align		4
        /*005c*/ 	.byte	0x02, 0x4a
	.zero		1
	.zero		1


	//----- nvinfo : EIATTR_SYSCALL_OFFSETS
	.align		4
        /*0060*/ 	.byte	0x04, 0x46
        /*0062*/ 	.short	(.L_20 - .L_19)


	//   ....[0]....
.L_19:
        /*0064*/ 	.word	0x00000260


	//----- nvinfo : EIATTR_EXIT_INSTR_OFFSETS
	.align		4
.L_20:
        /*0068*/ 	.byte	0x04, 0x1c
        /*006a*/ 	.short	(.L_22 - .L_21)


	//   ....[0]....
.L_21:
        /*006c*/ 	.word	0x00000270


	//----- nvinfo : EIATTR_CBANK_PARAM_SIZE
	.align		4
.L_22:
        /*0070*/ 	.byte	0x03, 0x19
        /*0072*/ 	.short	0x001c


	//----- nvinfo : EIATTR_PARAM_CBANK
	.align		4
        /*0074*/ 	.byte	0x04, 0x0a
        /*0076*/ 	.short	(.L_24 - .L_23)
	.align		4
.L_23:
        /*0078*/ 	.word	index@(.nv.constant0._Z10AddVectorsPKfS0_Pfi)
        /*007c*/ 	.short	0x0380
        /*007e*/ 	.short	0x001c


	//----- nvinfo : EIATTR_SW_WAR
	.align		4
.L_24:
        /*0080*/ 	.byte	0x04, 0x36
        /*0082*/ 	.short	(.L_26 - .L_25)
.L_25:
        /*0084*/ 	.word	0x00000008
.L_26:


//--------------------- .nv.callgraph             --------------------------
	.section	.nv.callgraph,"",@"SHT_CUDA_CALLGRAPH"
	.align	4
	.sectionentsize	8
	.align		4
        /*0000*/ 	.word	0x00000000
	.align		4
        /*0004*/ 	.word	0xffffffff
	.align		4
        /*0008*/ 	.word	index@(_Z10AddVectorsPKfS0_Pfi)
	.align		4
        /*000c*/ 	.word	index@(vprintf)
	.align		4
        /*0010*/ 	.word	0x00000000
	.align		4
        /*0014*/ 	.word	0xfffffffe
	.align		4
        /*0018*/ 	.word	0x00000000
	.align		4
        /*001c*/ 	.word	0xfffffffd
	.align		4
        /*0020*/ 	.word	0x00000000
	.align		4
        /*0024*/ 	.word	0xfffffffc


//--------------------- .nv.constant4             --------------------------
	.section	.nv.constant4,"a",@progbits
	.align	8
	.align		8
.nv.constant4:
        /*0000*/ 	.dword	vprintf
	.align		8
        /*0008*/ 	.dword	$str


//--------------------- .text._Z10AddVectorsPKfS0_Pfi --------------------------
	.section	.text._Z10AddVectorsPKfS0_Pfi,"ax",@progbits
	.align	128
        .global         _Z10AddVectorsPKfS0_Pfi
        .type           _Z10AddVectorsPKfS0_Pfi,@function
        .size           _Z10AddVectorsPKfS0_Pfi,(.L_x_2 - _Z10AddVectorsPKfS0_Pfi)
        .other          _Z10AddVectorsPKfS0_Pfi,@"STO_CUDA_ENTRY STV_DEFAULT"
_Z10AddVectorsPKfS0_Pfi:
.text._Z10AddVectorsPKfS0_Pfi:
[----:B------:R-:W0:Y:S01]  /*0000*/  LDC R1, c[0x0][0x37c] ;  /* 0x0000df00ff017b82 */ /* 0x000e220000000800 */
[----:B------:R-:W1:Y:S01]  /*0010*/  S2R R3, SR_CTAID.X ;  /* 0x0000000000037919 */ /* 0x000e620000002500 */
[----:B------:R-:W2:Y:S06]  /*0020*/  LDCU UR7, c[0x0][0x2fc] ;  /* 0x00005f80ff0777ac */ /* 0x000eac0008000800 */
[----:B------:R-:W3:Y:S01]  /*0030*/  LDC R2, c[0x0][0x398] ;  /* 0x0000e600ff027b82 */ /* 0x000ee20000000800 */
[----:B0-----:R-:W-:Y:S01]  /*0040*/  VIADD R1, R1, 0xffffffd0 ;  /* 0xffffffd001017836 */ /* 0x001fe20000000000 */
[----:B------:R-:W1:Y:S01]  /*0050*/  S2R R0, SR_TID.X ;  /* 0x0000000000007919 */ /* 0x000e620000002100 */
[----:B------:R-:W1:Y:S05]  /*0060*/  LDCU UR4, c[0x0][0x360] ;  /* 0x00006c00ff0477ac */ /* 0x000e6a0008000800 */
[----:B------:R-:W0:Y:S08]  /*0070*/  LDC.64 R12, c[0x0][0x388] ;  /* 0x0000e200ff0c7b82 */ /* 0x000e300000000a00 */
[----:B------:R-:W4:Y:S01]  /*0080*/  LDC.64 R8, c[0x0][0x380] ;  /* 0x0000e000ff087b82 */ /* 0x000f220000000a00 */
[----:B-1----:R-:W-:Y:S01]  /*0090*/  IMAD R3, R3, UR4, R0 ;  /* 0x0000000403037c24 */ /* 0x002fe2000f8e0200 */
[----:B------:R-:W1:Y:S04]  /*00a0*/  LDCU.64 UR4, c[0x0][0x358] ;  /* 0x00006b00ff0477ac */ /* 0x000e680008000a00 */
[----:B---3--:R-:W-:-:S13]  /*00b0*/  ISETP.GE.AND P0, PT, R3, R2, PT ;  /* 0x000000020300720c */ /* 0x008fda0003f06270 */
[C---:B0-----:R-:W-:Y:S01]  /*00c0*/  @!P0 IMAD.WIDE R12, R3.reuse, 0x4, R12 ;  /* 0x00000004030c8825 */ /* 0x041fe200078e020c */
[----:B------:R-:W0:Y:S01]  /*00d0*/  LDCU UR6, c[0x0][0x2f8] ;  /* 0x00005f00ff0677ac */ /* 0x000e220008000800 */
[----:B------:R-:W3:Y:S02]  /*00e0*/  @!P0 LDC.64 R14, c[0x0][0x390] ;  /* 0x0000e400ff0e8b82 */ /* 0x000ee40000000a00 */
[----:B----4-:R-:W-:Y:S02]  /*00f0*/  @!P0 IMAD.WIDE R8, R3, 0x4, R8 ;  /* 0x0000000403088825 */ /* 0x010fe400078e0208 */
[----:B-1----:R-:W4:Y:S04]  /*0100*/  @!P0 LDG.E R13, desc[UR4][R12.64] ;  /* 0x000000040c0d8981 */ /* 0x002f28000c1e1900 */
[----:B------:R3:W4:Y:S01]  /*0110*/  @!P0 LDG.E R0, desc[UR4][R8.64] ;  /* 0x0000000408008981 */ /* 0x000722000c1e1900 */
[----:B------:R-:W-:-:S03]  /*0120*/  MOV R10, 0x0 ;  /* 0x00000000000a7802 */ /* 0x000fc60000000f00 */
[----:B------:R-:W-:Y:S01]  /*0130*/  STL [R1+0x10], R2 ;  /* 0x0000100201007387 */ /* 0x000fe20000100800 */
[----:B0-----:R-:W-:-:S03]  /*0140*/  IADD3 R6, P1, PT, R1, UR6, RZ ;  /* 0x0000000601067c10 */ /* 0x001fc6000ff3e0ff */
[----:B------:R-:W-:Y:S01]  /*0150*/  STL [R1+0x20], R3 ;  /* 0x0000200301007387 */ /* 0x000fe20000100800 */
[----:B------:R-:W0:Y:S03]  /*0160*/  LDC.64 R10, c[0x4][R10] ;  /* 0x010000000a0a7b82 */ /* 0x000e260000000a00 */
[----:B------:R-:W-:Y:S01]  /*0170*/  STL.64 [R1], R2 ;  /* 0x0000000201007387 */ /* 0x000fe20000100a00 */
[----:B--2---:R-:W-:Y:S01]  /*0180*/  IMAD.X R7, RZ, RZ, UR7, P1 ;  /* 0x00000007ff077e24 */ /* 0x004fe200088e06ff */
[----:B------:R-:W1:Y:S01]  /*0190*/  LDCU.64 UR6, c[0x4][0x8] ;  /* 0x01000100ff0677ac */ /* 0x000e620008000a00 */
[----:B------:R-:W-:Y:S01]  /*01a0*/  IADD3 R4, P1, PT, R6, 0x4, RZ ;  /* 0x0000000406047810 */ /* 0x000fe20007f3e0ff */
[----:B---3--:R-:W-:Y:S02]  /*01b0*/  @!P0 IMAD.WIDE R8, R3, 0x4, R14 ;  /* 0x0000000403088825 */ /* 0x008fe400078e020e */
[----:B------:R-:W-:Y:S01]  /*01c0*/  STL.64 [R1+0x18], R6 ;  /* 0x0000180601007387 */ /* 0x000fe20000100a00 */
[----:B------:R-:W-:-:S05]  /*01d0*/  IADD3.X R5, PT, PT, RZ, R7, RZ, P1, !PT ;  /* 0x00000007ff057210 */ /* 0x000fca0000ffe4ff */
[----:B------:R1:W-:Y:S02]  /*01e0*/  STL.64 [R1+0x28], R4 ;  /* 0x0000280401007387 */ /* 0x0003e40000100a00 */
[----:B-1----:R-:W-:Y:S01]  /*01f0*/  IMAD.U32 R4, RZ, RZ, UR6 ;  /* 0x00000006ff047e24 */ /* 0x002fe2000f8e00ff */
[----:B------:R-:W-:Y:S01]  /*0200*/  MOV R5, UR7 ;  /* 0x0000000700057c02 */ /* 0x000fe20008000f00 */
[----:B----4-:R-:W-:-:S05]  /*0210*/  @!P0 FADD R0, R0, R13 ;  /* 0x0000000d00008221 */ /* 0x010fca0000000000 */
[----:B------:R1:W-:Y:S01]  /*0220*/  @!P0 STG.E desc[UR4][R8.64], R0 ;  /* 0x0000000008008986 */ /* 0x0003e2000c101904 */
[----:B------:R-:W-:-:S04]  /*0230*/  IADD3 R6, P0, PT, R6, 0x10, RZ ;  /* 0x0000001006067810 */ /* 0x000fc80007f1e0ff */
[----:B0-----:R-:W-:-:S09]  /*0240*/  IADD3.X R7, PT, PT, RZ, R7, RZ, P0, !PT ;  /* 0x00000007ff077210 */ /* 0x001fd200007fe4ff */
[----:B------:R-:W-:-:S07]  /*0250*/  LEPC R20, `(.L_x_0) ;  /* 0x000000001014794e */ /* 0x000fce0000000000 */
[----:B-1----:R-:W-:Y:S05]  /*0260*/  CALL.ABS.NOINC R10 ;  /* 0x000000000a007343 */ /* 0x002fea0003c00000 */
.L_x_0:
[----:B------:R-:W-:Y:S05]  /*0270*/  EXIT ;  /* 0x000000000000794d */ /* 0x000fea0003800000 */
.L_x_1:
[----:B------:R-:W-:-:S00]  /*0280*/  BRA `(.L_x_1) ;  /* 0xfffffffc00fc7947 */ /* 0x000fc0000383ffff */
[----:B------:R-:W-:-:S00]  /*0290*/  NOP ;  /* 0x0000000000007918 */ /* 0x000fc00000000000 */
        /* <DEDUP_REMOVED lines=14> */
.L_x_2:


//--------------------- .nv.global.init           --------------------------
	.section	.nv.global.init,"aw",@progbits
.nv.global.init:
	.type		$str,@object
	.size		$str,(.L_0 - $str)
$str:
        /*0000*/ 	.byte	0x4e, 0x20, 0x3d, 0x20, 0x25, 0x64, 0x2c, 0x20, 0x26, 0x4e, 0x20, 0x3d, 0x20, 0x25, 0x70, 0x2c
        /*0010*/ 	.byte	0x20, 0x69, 0x20, 0x3d, 0x20, 0x25, 0x64, 0x2c, 0x20, 0x26, 0x69, 0x20, 0x3d, 0x20, 0x25, 0x70
        /*0020*/ 	.byte	0x0a, 0x00
.L_0:


//--------------------- .nv.shared.reserved.0     --------------------------
	.section	.nv.shared.reserved.0,"aw",@nobits
	.weak		__nv_reservedSMEM_offset_0_alias
	.size		__nv_reservedSMEM_offset_0_alias, 0, 64
	.other		__nv_reservedSMEM_offset_0_alias,@"STO_CUDA_RESERVED_SHARED STV_DEFAULT"
__nv_reservedSMEM_offset_0_alias:
	.zero		0
	.zero		64


//--------------------- .nv.constant0._Z10AddVectorsPKfS0_Pfi --------------------------
	.section	.nv.constant0._Z10AddVectorsPKfS0_Pfi,"a",@progbits
	.sectionflags	@""
	.align	4
.nv.constant0._Z10AddVectorsPKfS0_Pfi:
	.zero		924


//--------------------- SYMBOLS --------------------------

	.type		.nv.reservedSmem.offset0,@object
	.size		.nv.reservedSmem.offset0,0x4
	.type		vprintf,@function
